	.headerflags	@"EF_CUDA_TEXMODE_UNIFIED EF_CUDA_64BIT_ADDRESS EF_CUDA_ACCELERATORS EF_CUDA_SM90 EF_CUDA_VIRTUAL_SM(EF_CUDA_SM90)"
	.elftype	@"ET_EXEC"


//--------------------- .nv.info                  --------------------------
	.section	.nv.info,"",@"SHT_CUDA_INFO"
	.align	4


	//----- nvinfo : EIATTR_REGCOUNT
	.align		4
        /*0000*/ 	.byte	0x04, 0x2f
        /*0002*/ 	.short	(.L_3 - .L_2)
	.align		4
.L_2:
        /*0004*/ 	.word	index@(triton_poi_fused__native_batch_norm_legit_no_training_convolution_relu_17)
        /*0008*/ 	.word	0x00000028


	//----- nvinfo : EIATTR_MIN_STACK_SIZE
	.align		4
.L_3:
        /*000c*/ 	.byte	0x04, 0x12
        /*000e*/ 	.short	(.L_5 - .L_4)
	.align		4
.L_4:
        /*0010*/ 	.word	index@(triton_poi_fused__native_batch_norm_legit_no_training_convolution_relu_17)
        /*0014*/ 	.word	0x00000000


	//----- nvinfo : EIATTR_FRAME_SIZE
	.align		4
.L_5:
        /*0018*/ 	.byte	0x04, 0x11
        /*001a*/ 	.short	(.L_7 - .L_6)
	.align		4
.L_6:
        /*001c*/ 	.word	index@(triton_poi_fused__native_batch_norm_legit_no_training_convolution_relu_17)
        /*0020*/ 	.word	0x00000000


	//----- nvinfo : EIATTR_MIN_STACK_SIZE
	.align		4
.L_7:
        /*0024*/ 	.byte	0x04, 0x12
        /*0026*/ 	.short	(.L_9 - .L_8)
	.align		4
.L_8:
        /*0028*/ 	.word	index@(triton_poi_fused__native_batch_norm_legit_no_training_convolution_relu_17)
        /*002c*/ 	.word	0x00000000
.L_9:


//--------------------- .nv.info.triton_poi_fused__native_batch_norm_legit_no_training_convolution_relu_17 --------------------------
	.section	.nv.info.triton_poi_fused__native_batch_norm_legit_no_training_convolution_relu_17,"",@"SHT_CUDA_INFO"
	.sectionflags	@""
	.align	4


	//----- nvinfo : EIATTR_CUDA_API_VERSION
	.align		4
        /*0000*/ 	.byte	0x04, 0x37
        /*0002*/ 	.short	(.L_11 - .L_10)
.L_10:
        /*0004*/ 	.word	0x0000007c


	//----- nvinfo : EIATTR_KPARAM_INFO
	.align		4
.L_11:
        /*0008*/ 	.byte	0x04, 0x17
        /*000a*/ 	.short	(.L_13 - .L_12)
.L_12:
        /*000c*/ 	.word	0x00000000
        /*0010*/ 	.short	0x0008
        /*0012*/ 	.short	0x003c
        /*0014*/ 	.byte	0x00, 0xf0, 0x11, 0x00


	//----- nvinfo : EIATTR_KPARAM_INFO
	.align		4
.L_13:
        /*0018*/ 	.byte	0x04, 0x17
        /*001a*/ 	.short	(.L_15 - .L_14)
.L_14:
        /*001c*/ 	.word	0x00000000
        /*0020*/ 	.short	0x0007
        /*0022*/ 	.short	0x0038
        /*0024*/ 	.byte	0x00, 0xf0, 0x11, 0x00


	//----- nvinfo : EIATTR_KPARAM_INFO
	.align		4
.L_15:
        /*0028*/ 	.byte	0x04, 0x17
        /*002a*/ 	.short	(.L_17 - .L_16)
.L_16:
        /*002c*/ 	.word	0x00000000
        /*0030*/ 	.short	0x0006
        /*0032*/ 	.short	0x0030
        /*0034*/ 	.byte	0x00, 0xf4, 0x21, 0x00


	//----- nvinfo : EIATTR_KPARAM_INFO
	.align		4
.L_17:
        /*0038*/ 	.byte	0x04, 0x17
        /*003a*/ 	.short	(.L_19 - .L_18)
.L_18:
        /*003c*/ 	.word	0x00000000
        /*0040*/ 	.short	0x0005
        /*0042*/ 	.short	0x0028
        /*0044*/ 	.byte	0x00, 0xf4, 0x21, 0x00


	//----- nvinfo : EIATTR_KPARAM_INFO
	.align		4
.L_19:
        /*0048*/ 	.byte	0x04, 0x17
        /*004a*/ 	.short	(.L_21 - .L_20)
.L_20:
        /*004c*/ 	.word	0x00000000
        /*0050*/ 	.short	0x0004
        /*0052*/ 	.short	0x0020
        /*0054*/ 	.byte	0x00, 0xf4, 0x21, 0x00


	//----- nvinfo : EIATTR_KPARAM_INFO
	.align		4
.L_21:
        /*0058*/ 	.byte	0x04, 0x17
        /*005a*/ 	.short	(.L_23 - .L_22)
.L_22:
        /*005c*/ 	.word	0x00000000
        /*0060*/ 	.short	0x0003
        /*0062*/ 	.short	0x0018
        /*0064*/ 	.byte	0x00, 0xf4, 0x21, 0x00


	//----- nvinfo : EIATTR_KPARAM_INFO
	.align		4
.L_23:
        /*0068*/ 	.byte	0x04, 0x17
        /*006a*/ 	.short	(.L_25 - .L_24)
.L_24:
        /*006c*/ 	.word	0x00000000
        /*0070*/ 	.short	0x0002
        /*0072*/ 	.short	0x0010
        /*0074*/ 	.byte	0x00, 0xf4, 0x21, 0x00


	//----- nvinfo : EIATTR_KPARAM_INFO
	.align		4
.L_25:
        /*0078*/ 	.byte	0x04, 0x17
        /*007a*/ 	.short	(.L_27 - .L_26)
.L_26:
        /*007c*/ 	.word	0x00000000
        /*0080*/ 	.short	0x0001
        /*0082*/ 	.short	0x0008
        /*0084*/ 	.byte	0x00, 0xf4, 0x21, 0x00


	//----- nvinfo : EIATTR_KPARAM_INFO
	.align		4
.L_27:
        /*0088*/ 	.byte	0x04, 0x17
        /*008a*/ 	.short	(.L_29 - .L_28)
.L_28:
        /*008c*/ 	.word	0x00000000
        /*0090*/ 	.short	0x0000
        /*0092*/ 	.short	0x0000
        /*0094*/ 	.byte	0x00, 0xf4, 0x21, 0x00


	//----- nvinfo : EIATTR_SPARSE_MMA_MASK
	.align		4
.L_29:
        /*0098*/ 	.byte	0x03, 0x50
        /*009a*/ 	.short	0x0000


	//----- nvinfo : EIATTR_MAXREG_COUNT
	.align		4
        /*009c*/ 	.byte	0x03, 0x1b
        /*009e*/ 	.short	0x00ff


	//----- nvinfo : EIATTR_EXIT_INSTR_OFFSETS
	.align		4
        /*00a0*/ 	.byte	0x04, 0x1c
        /*00a2*/ 	.short	(.L_31 - .L_30)


	//   ....[0]....
.L_30:
        /*00a4*/ 	.word	0x000012b0


	//   ....[1]....
        /*00a8*/ 	.word	0x000012f0


	//----- nvinfo : EIATTR_REQNTID
	.align		4
.L_31:
        /*00ac*/ 	.byte	0x04, 0x10
        /*00ae*/ 	.short	(.L_33 - .L_32)
.L_32:
        /*00b0*/ 	.word	0x00000100
        /*00b4*/ 	.word	0x00000001
        /*00b8*/ 	.word	0x00000001


	//----- nvinfo : EIATTR_CBANK_PARAM_SIZE
	.align		4
.L_33:
        /*00bc*/ 	.byte	0x03, 0x19
        /*00be*/ 	.short	0x0040


	//----- nvinfo : EIATTR_PARAM_CBANK
	.align		4
        /*00c0*/ 	.byte	0x04, 0x0a
        /*00c2*/ 	.short	(.L_35 - .L_34)
	.align		4
.L_34:
        /*00c4*/ 	.word	index@(.nv.constant0.triton_poi_fused__native_batch_norm_legit_no_training_convolution_relu_17)
        /*00c8*/ 	.short	0x0210
        /*00ca*/ 	.short	0x0040


	//----- nvinfo : EIATTR_SW_WAR
	.align		4
.L_35:
        /*00cc*/ 	.byte	0x04, 0x36
        /*00ce*/ 	.short	(.L_37 - .L_36)
.L_36:
        /*00d0*/ 	.word	0x00000008
.L_37:


//--------------------- .nv.callgraph             --------------------------
	.section	.nv.callgraph,"",@"SHT_CUDA_CALLGRAPH"
	.align	4
	.sectionentsize	8
	.align		4
        /*0000*/ 	.word	0x00000000
	.align		4
        /*0004*/ 	.word	0xffffffff
	.align		4
        /*0008*/ 	.word	0x00000000
	.align		4
        /*000c*/ 	.word	0xfffffffe
	.align		4
        /*0010*/ 	.word	0x00000000
	.align		4
        /*0014*/ 	.word	0xfffffffd
	.align		4
        /*0018*/ 	.word	0x00000000
	.align		4
        /*001c*/ 	.word	0xfffffffc


//--------------------- .nv.constant4             --------------------------
	.section	.nv.constant4,"a",@progbits
	.align	8
	.align		8
.nv.constant4:
        /*0000*/ 	.dword	_$_str
	.align		8
        /*0008*/ 	.dword	_$_str_$_2


//--------------------- .text.triton_poi_fused__native_batch_norm_legit_no_training_convolution_relu_17 --------------------------
	.section	.text.triton_poi_fused__native_batch_norm_legit_no_training_convolution_relu_17,"ax",@progbits
	.sectionflags	@"SHF_BARRIERS=1"
	.align	128
        .global         triton_poi_fused__native_batch_norm_legit_no_training_convolution_relu_17
        .type           triton_poi_fused__native_batch_norm_legit_no_training_convolution_relu_17,@function
        .size           triton_poi_fused__native_batch_norm_legit_no_training_convolution_relu_17,(.L_x_1 - triton_poi_fused__native_batch_norm_legit_no_training_convolution_relu_17)
        .other          triton_poi_fused__native_batch_norm_legit_no_training_convolution_relu_17,@"STO_CUDA_ENTRY STV_DEFAULT"
triton_poi_fused__native_batch_norm_legit_no_training_convolution_relu_17:
.text.triton_poi_fused__native_batch_norm_legit_no_training_convolution_relu_17:
[----:B------:R-:W0:Y:S01]  /*0000*/  LDC R1, c[0x0][0x28] ;  /* 0x00000a00ff017b82 */ /* 0x000e220000000800 */
[----:B------:R-:W1:Y:S07]  /*0010*/  S2R R25, SR_TID.X ;  /* 0x0000000000197919 */ /* 0x000e6e0000002100 */
[----:B------:R-:W2:Y:S01]  /*0020*/  LDC.64 R28, c[0x0][0x210] ;  /* 0x00008400ff1c7b82 */ /* 0x000ea20000000a00 */
[----:B------:R-:W-:Y:S02]  /*0030*/  CS2R R12, SRZ ;  /* 0x00000000000c7805 */ /* 0x000fe4000001ff00 */
[----:B------:R-:W-:Y:S01]  /*0040*/  CS2R R14, SRZ ;  /* 0x00000000000e7805 */ /* 0x000fe2000001ff00 */
[----:B------:R-:W3:Y:S01]  /*0050*/  S2R R26, SR_CTAID.Y ;  /* 0x00000000001a7919 */ /* 0x000ee20000002600 */
[----:B------:R-:W-:Y:S01]  /*0060*/  ULDC.64 UR6, c[0x0][0x208] ;  /* 0x0000820000067ab9 */ /* 0x000fe20000000a00 */
[----:B------:R-:W-:Y:S01]  /*0070*/  CS2R R8, SRZ ;  /* 0x0000000000087805 */ /* 0x000fe2000001ff00 */
[----:B------:R-:W4:Y:S01]  /*0080*/  S2R R30, SR_CTAID.X ;  /* 0x00000000001e7919 */ /* 0x000f220000002500 */
[----:B-1----:R-:W-:Y:S01]  /*0090*/  IMAD.SHL.U32 R31, R25, 0x4, RZ ;  /* 0x00000004191f7824 */ /* 0x002fe200078e00ff */
[----:B------:R-:W-:-:S02]  /*00a0*/  SHF.R.U32.HI R5, RZ, 0x6, R25 ;  /* 0x00000006ff057819 */ /* 0x000fc40000011619 */
[--C-:B---3--:R-:W-:Y:S02]  /*00b0*/  SHF.R.S32.HI R2, RZ, 0x17, R26.reuse ;  /* 0x00000017ff027819 */ /* 0x108fe4000001141a */
[----:B------:R-:W-:Y:S02]  /*00c0*/  LOP3.LUT R3, R31, 0xfc, RZ, 0xc0, !PT ;  /* 0x000000fc1f037812 */ /* 0x000fe400078ec0ff */
[----:B------:R-:W-:Y:S01]  /*00d0*/  SGXT R2, R2, 0x1 ;  /* 0x000000010202781a */ /* 0x000fe20000000200 */
[----:B----4-:R-:W-:Y:S01]  /*00e0*/  IMAD.SHL.U32 R30, R30, 0x10, RZ ;  /* 0x000000101e1e7824 */ /* 0x010fe200078e00ff */
[----:B------:R-:W-:Y:S02]  /*00f0*/  PRMT R3, R3, 0x6540, R26 ;  /* 0x0000654003037816 */ /* 0x000fe4000000001a */
[----:B------:R-:W-:Y:S02]  /*0100*/  SGXT.U32 R5, R5, 0x2 ;  /* 0x000000020505781a */ /* 0x000fe40000000000 */
[----:B------:R-:W-:-:S04]  /*0110*/  LEA.HI R0, R2, R3, RZ, 0x9 ;  /* 0x0000000302007211 */ /* 0x000fc800078f48ff */
[C---:B------:R-:W-:Y:S01]  /*0120*/  LOP3.LUT R4, R0.reuse, 0xfffffe00, RZ, 0xc0, !PT ;  /* 0xfffffe0000047812 */ /* 0x040fe200078ec0ff */
[----:B------:R-:W-:Y:S01]  /*0130*/  IMAD.SHL.U32 R6, R0, 0x40, RZ ;  /* 0x0000004000067824 */ /* 0x000fe200078e00ff */
[----:B------:R-:W-:-:S04]  /*0140*/  LOP3.LUT R0, R30, R5, RZ, 0xfc, !PT ;  /* 0x000000051e007212 */ /* 0x000fc800078efcff */
[----:B------:R-:W-:Y:S02]  /*0150*/  LOP3.LUT R6, R6, 0xffff8000, RZ, 0xc0, !PT ;  /* 0xffff800006067812 */ /* 0x000fe400078ec0ff */
[----:B------:R-:W-:Y:S02]  /*0160*/  ISETP.GE.AND P3, PT, R0, 0x40, PT ;  /* 0x000000400000780c */ /* 0x000fe40003f66270 */
[----:B------:R-:W-:Y:S02]  /*0170*/  IADD3 R7, R6, R3, -R4 ;  /* 0x0000000306077210 */ /* 0x000fe40007ffe804 */
[----:B------:R-:W-:-:S03]  /*0180*/  LOP3.LUT R6, R0, 0x4, RZ, 0xfc, !PT ;  /* 0x0000000400067812 */ /* 0x000fc600078efcff */
[----:B------:R-:W-:-:S04]  /*0190*/  IMAD R3, R0, 0x200, R7 ;  /* 0x0000020000037824 */ /* 0x000fc800078e0207 */
[----:B--2---:R-:W-:-:S05]  /*01a0*/  IMAD.WIDE R18, R3, 0x4, R28 ;  /* 0x0000000403127825 */ /* 0x004fca00078e021c */
[----:B------:R1:W2:Y:S01]  /*01b0*/  @!P3 LDG.E.EL.128 R12, desc[UR6][R18.64] ;  /* 0x00000006120cb981 */ /* 0x0002a2000c2e1d00 */
[C---:B------:R-:W-:Y:S01]  /*01c0*/  ISETP.GE.AND P2, PT, R6.reuse, 0x40, PT ;  /* 0x000000400600780c */ /* 0x040fe20003f46270 */
[----:B------:R-:W-:Y:S01]  /*01d0*/  IMAD R6, R6, 0x200, R7 ;  /* 0x0000020006067824 */ /* 0x000fe200078e0207 */
[----:B------:R-:W-:Y:S02]  /*01e0*/  CS2R R10, SRZ ;  /* 0x00000000000a7805 */ /* 0x000fe4000001ff00 */
[----:B------:R-:W-:Y:S02]  /*01f0*/  LOP3.LUT R5, R0, 0x8, RZ, 0xfc, !PT ;  /* 0x0000000800057812 */ /* 0x000fe400078efcff */
[----:B------:R-:W-:Y:S01]  /*0200*/  CS2R R16, SRZ ;  /* 0x0000000000107805 */ /* 0x000fe2000001ff00 */
[----:B------:R-:W-:Y:S01]  /*0210*/  IMAD.WIDE R32, R6, 0x4, R28 ;  /* 0x0000000406207825 */ /* 0x000fe200078e021c */
[----:B------:R-:W-:Y:S02]  /*0220*/  LOP3.LUT R0, R0, 0xc, RZ, 0xfc, !PT ;  /* 0x0000000c00007812 */ /* 0x000fe400078efcff */
[----:B------:R-:W-:-:S02]  /*0230*/  ISETP.GE.AND P1, PT, R5, 0x40, PT ;  /* 0x000000400500780c */ /* 0x000fc40003f26270 */
[----:B-1----:R-:W-:Y:S02]  /*0240*/  CS2R R18, SRZ ;  /* 0x0000000000127805 */ /* 0x002fe4000001ff00 */
[----:B------:R-:W-:Y:S01]  /*0250*/  LEA R5, R5, R7, 0x9 ;  /* 0x0000000705057211 */ /* 0x000fe200078e48ff */
[----:B------:R-:W3:Y:S04]  /*0260*/  @!P2 LDG.E.EL.128 R8, desc[UR6][R32.64] ;  /* 0x000000062008a981 */ /* 0x000ee8000c2e1d00 */
[----:B------:R-:W-:-:S05]  /*0270*/  IMAD.WIDE R34, R5, 0x4, R28 ;  /* 0x0000000405227825 */ /* 0x000fca00078e021c */
[----:B------:R1:W4:Y:S01]  /*0280*/  @!P1 LDG.E.EL.128 R16, desc[UR6][R34.64] ;  /* 0x0000000622109981 */ /* 0x000322000c2e1d00 */
[C---:B------:R-:W-:Y:S01]  /*0290*/  ISETP.GE.AND P0, PT, R0.reuse, 0x40, PT ;  /* 0x000000400000780c */ /* 0x040fe20003f06270 */
[----:B------:R-:W-:Y:S01]  /*02a0*/  IMAD R0, R0, 0x200, R7 ;  /* 0x0000020000007824 */ /* 0x000fe200078e0207 */
[----:B------:R-:W-:Y:S02]  /*02b0*/  CS2R R20, SRZ ;  /* 0x0000000000147805 */ /* 0x000fe4000001ff00 */
[----:B------:R-:W-:Y:S01]  /*02c0*/  CS2R R22, SRZ ;  /* 0x0000000000167805 */ /* 0x000fe2000001ff00 */
[----:B------:R-:W-:Y:S01]  /*02d0*/  IMAD.WIDE R36, R0, 0x4, R28 ;  /* 0x0000000400247825 */ /* 0x000fe200078e021c */
[----:B------:R-:W5:Y:S07]  /*02e0*/  S2UR UR5, SR_CgaCtaId ;  /* 0x00000000000579c3 */ /* 0x000f6e0000008800 */
[----:B------:R1:W4:Y:S01]  /*02f0*/  @!P0 LDG.E.EL.128 R20, desc[UR6][R36.64] ;  /* 0x0000000624148981 */ /* 0x000322000c2e1d00 */
[----:B------:R-:W-:Y:S01]  /*0300*/  SHF.R.U32.HI R4, RZ, 0x2, R25 ;  /* 0x00000002ff047819 */ /* 0x000fe20000011619 */
[----:B------:R-:W-:Y:S01]  /*0310*/  UMOV UR4, 0x400 ;  /* 0x0000040000047882 */ /* 0x000fe20000000000 */
[----:B------:R-:W-:Y:S01]  /*0320*/  PRMT R7, R25, 0x6540, R26 ;  /* 0x0000654019077816 */ /* 0x000fe2000000001a */
[----:B------:R-:W5:Y:S01]  /*0330*/  LDC.64 R28, c[0x0][0x220] ;  /* 0x00008800ff1c7b82 */ /* 0x000f620000000a00 */
[----:B------:R-:W-:-:S02]  /*0340*/  LOP3.LUT R4, R4, 0x30, RZ, 0xc0, !PT ;  /* 0x0000003004047812 */ /* 0x000fc400078ec0ff */
[----:B------:R-:W-:Y:S02]  /*0350*/  LEA.HI R2, R2, R7, RZ, 0x9 ;  /* 0x0000000702027211 */ /* 0x000fe400078f48ff */
[----:B------:R-:W-:Y:S01]  /*0360*/  LOP3.LUT R24, R31, 0x3fc, RZ, 0xc0, !PT ;  /* 0x000003fc1f187812 */ /* 0x000fe200078ec0ff */
[----:B-1----:R-:W-:Y:S02]  /*0370*/  HFMA2.MMA R34, -RZ, RZ, 1.625, 0 ;  /* 0x3e800000ff227435 */ /* 0x002fe400000001ff */
[----:B------:R-:W1:Y:S01]  /*0380*/  LDC.64 R36, c[0x0][0x238] ;  /* 0x00008e00ff247b82 */ /* 0x000e620000000a00 */
[----:B0----5:R-:W-:Y:S01]  /*0390*/  UPRMT UR4, UR5, 0x654, UR4 ;  /* 0x0000065405047896 */ /* 0x021fe20008000004 */
[----:B------:R-:W-:-:S05]  /*03a0*/  LOP3.LUT R32, R2, 0xfffffe00, RZ, 0xc0, !PT ;  /* 0xfffffe0002207812 */ /* 0x000fca00078ec0ff */
[----:B------:R-:W-:-:S04]  /*03b0*/  VIADD R27, R4, UR4 ;  /* 0x00000004041b7c36 */ /* 0x000fc80008000000 */
[----:B------:R-:W-:Y:S01]  /*03c0*/  IMAD R2, R24, 0x4, R27 ;  /* 0x0000000418027824 */ /* 0x000fe200078e021b */
[----:B------:R-:W-:-:S04]  /*03d0*/  LOP3.LUT R4, R25, 0xff, RZ, 0xc0, !PT ;  /* 0x000000ff19047812 */ /* 0x000fc800078ec0ff */
[----:B------:R-:W-:Y:S01]  /*03e0*/  LEA R4, R4, UR4, 0x2 ;  /* 0x0000000404047c11 */ /* 0x000fe2000f8e10ff */
[----:B------:R-:W-:-:S04]  /*03f0*/  IMAD.IADD R7, R7, 0x1, -R32 ;  /* 0x0000000107077824 */ /* 0x000fc800078e0a20 */
[C---:B------:R-:W-:Y:S01]  /*0400*/  IMAD.WIDE R28, R7.reuse, 0x4, R28 ;  /* 0x00000004071c7825 */ /* 0x040fe200078e021c */
[----:B--2---:R-:W-:Y:S01]  /*0410*/  STS.128 [R2], R12 ;  /* 0x0000000c02007388 */ /* 0x004fe20000000c00 */
[----:B------:R-:W-:Y:S06]  /*0420*/  BAR.SYNC.DEFER_BLOCKING 0x0 ;  /* 0x0000000000007b1d */ /* 0x000fec0000010000 */
[----:B------:R-:W0:Y:S04]  /*0430*/  LDS R13, [R4] ;  /* 0x00000000040d7984 */ /* 0x000e280000000800 */
[----:B------:R-:W-:Y:S04]  /*0440*/  LDS R27, [R4+0x410] ;  /* 0x00041000041b7984 */ /* 0x000fe80000000800 */
[----:B------:R-:W2:Y:S04]  /*0450*/  LDS R15, [R4+0x820] ;  /* 0x00082000040f7984 */ /* 0x000ea80000000800 */
[----:B------:R-:W-:Y:S01]  /*0460*/  LDS R14, [R4+0xc30] ;  /* 0x000c3000040e7984 */ /* 0x000fe20000000800 */
[----:B------:R-:W-:Y:S06]  /*0470*/  BAR.SYNC.DEFER_BLOCKING 0x0 ;  /* 0x0000000000007b1d */ /* 0x000fec0000010000 */
[----:B---3--:R-:W-:Y:S02]  /*0480*/  STS.128 [R2], R8 ;  /* 0x0000000802007388 */ /* 0x008fe40000000c00 */
[----:B------:R-:W-:Y:S06]  /*0490*/  BAR.SYNC.DEFER_BLOCKING 0x0 ;  /* 0x0000000000007b1d */ /* 0x000fec0000010000 */
[----:B------:R-:W-:Y:S04]  /*04a0*/  LDS R11, [R4] ;  /* 0x00000000040b7984 */ /* 0x000fe80000000800 */
[----:B------:R-:W-:Y:S04]  /*04b0*/  LDS R10, [R4+0x410] ;  /* 0x00041000040a7984 */ /* 0x000fe80000000800 */
[----:B------:R-:W-:Y:S04]  /*04c0*/  LDS R8, [R4+0x820] ;  /* 0x0008200004087984 */ /* 0x000fe80000000800 */
[----:B------:R-:W-:Y:S01]  /*04d0*/  LDS R9, [R4+0xc30] ;  /* 0x000c300004097984 */ /* 0x000fe20000000800 */
[----:B------:R-:W-:Y:S06]  /*04e0*/  BAR.SYNC.DEFER_BLOCKING 0x0 ;  /* 0x0000000000007b1d */ /* 0x000fec0000010000 */
[----:B----4-:R-:W-:Y:S02]  /*04f0*/  STS.128 [R2], R16 ;  /* 0x0000001002007388 */ /* 0x010fe40000000c00 */
[----:B------:R-:W-:Y:S06]  /*0500*/  BAR.SYNC.DEFER_BLOCKING 0x0 ;  /* 0x0000000000007b1d */ /* 0x000fec0000010000 */
[----:B------:R-:W-:Y:S04]  /*0510*/  LDS R16, [R4] ;  /* 0x0000000004107984 */ /* 0x000fe80000000800 */
[----:B------:R-:W-:Y:S04]  /*0520*/  LDS R17, [R4+0x410] ;  /* 0x0004100004117984 */ /* 0x000fe80000000800 */
[----:B------:R-:W-:Y:S04]  /*0530*/  LDS R18, [R4+0x820] ;  /* 0x0008200004127984 */ /* 0x000fe80000000800 */
[----:B------:R-:W-:Y:S01]  /*0540*/  LDS R19, [R4+0xc30] ;  /* 0x000c300004137984 */ /* 0x000fe20000000800 */
[----:B------:R-:W-:Y:S06]  /*0550*/  BAR.SYNC.DEFER_BLOCKING 0x0 ;  /* 0x0000000000007b1d */ /* 0x000fec0000010000 */
[----:B------:R3:W-:Y:S02]  /*0560*/  STS.128 [R2], R20 ;  /* 0x0000001402007388 */ /* 0x0007e40000000c00 */
[----:B------:R-:W-:Y:S08]  /*0570*/  BAR.SYNC.DEFER_BLOCKING 0x0 ;  /* 0x0000000000007b1d */ /* 0x000ff00000010000 */
[----:B---3--:R-:W3:Y:S08]  /*0580*/  LDC.64 R20, c[0x0][0x218] ;  /* 0x00008600ff147b82 */ /* 0x008ef00000000a00 */
[----:B------:R-:W4:Y:S01]  /*0590*/  LDC.64 R22, c[0x0][0x230] ;  /* 0x00008c00ff167b82 */ /* 0x000f220000000a00 */
[----:B------:R5:W2:Y:S04]  /*05a0*/  LDG.E.EL R12, desc[UR6][R28.64] ;  /* 0x000000061c0c7981 */ /* 0x000aa8000c2e1900 */
[----:B------:R-:W0:Y:S03]  /*05b0*/  LDS R32, [R4+0xc30] ;  /* 0x000c300004207984 */ /* 0x000e260000000800 */
[----:B-----5:R-:W5:Y:S01]  /*05c0*/  LDC.64 R28, c[0x0][0x228] ;  /* 0x00008a00ff1c7b82 */ /* 0x020f620000000a00 */
[----:B---3--:R-:W-:-:S06]  /*05d0*/  IMAD.WIDE R20, R7, 0x4, R20 ;  /* 0x0000000407147825 */ /* 0x008fcc00078e0214 */
[----:B------:R3:W0:Y:S01]  /*05e0*/  LDG.E.EL R20, desc[UR6][R20.64] ;  /* 0x0000000614147981 */ /* 0x000622000c2e1900 */
[----:B----4-:R-:W-:-:S06]  /*05f0*/  IMAD.WIDE R22, R7, 0x4, R22 ;  /* 0x0000000407167825 */ /* 0x010fcc00078e0216 */
[----:B------:R4:W2:Y:S04]  /*0600*/  LDG.E.EL R22, desc[UR6][R22.64] ;  /* 0x0000000616167981 */ /* 0x0008a8000c2e1900 */
[----:B---3--:R-:W-:Y:S01]  /*0610*/  LDS R21, [R4+0x410] ;  /* 0x0004100004157984 */ /* 0x008fe20000000800 */
[----:B-----5:R-:W-:-:S03]  /*0620*/  IMAD.WIDE R28, R7, 0x4, R28 ;  /* 0x00000004071c7825 */ /* 0x020fc600078e021c */
[----:B----4-:R-:W3:Y:S04]  /*0630*/  LDS R23, [R4+0x820] ;  /* 0x0008200004177984 */ /* 0x010ee80000000800 */
[----:B------:R4:W5:Y:S04]  /*0640*/  LDG.E.EL R28, desc[UR6][R28.64] ;  /* 0x000000061c1c7981 */ /* 0x000968000c2e1900 */
[----:B------:R-:W0:Y:S01]  /*0650*/  LDS R7, [R4] ;  /* 0x0000000004077984 */ /* 0x000e220000000800 */
[----:B------:R-:W-:Y:S01]  /*0660*/  LOP3.LUT R30, R30, 0xc, R31, 0xf8, !PT ;  /* 0x0000000c1e1e7812 */ /* 0x000fe200078ef81f */
[----:B------:R-:W-:Y:S01]  /*0670*/  BAR.SYNC.DEFER_BLOCKING 0x0 ;  /* 0x0000000000007b1d */ /* 0x000fe20000010000 */
[----:B--2---:R-:W-:-:S05]  /*0680*/  FADD R12, R12, 9.9999997473787516356e-06 ;  /* 0x3727c5ac0c0c7421 */ /* 0x004fca0000000000 */
[----:B------:R-:W2:Y:S02]  /*0690*/  MUFU.SQRT R33, R12 ;  /* 0x0000000c00217308 */ /* 0x000ea40000002000 */
[C---:B--2---:R-:W-:Y:S02]  /*06a0*/  FSETP.GT.AND P4, PT, R33.reuse, 8.50705917302346158658e+37, PT ;  /* 0x7e8000002100780b */ /* 0x044fe40003f84000 */
[----:B------:R-:W-:-:S11]  /*06b0*/  FSETP.GEU.AND P5, PT, R33, 1.175494350822287508e-38, PT ;  /* 0x008000002100780b */ /* 0x000fd60003fae000 */
[----:B------:R-:W-:-:S04]  /*06c0*/  @P4 FMUL R33, R33, 0.25 ;  /* 0x3e80000021214820 */ /* 0x000fc80000400000 */
[----:B------:R-:W-:Y:S01]  /*06d0*/  @!P5 FMUL R33, R33, 16777216 ;  /* 0x4b8000002121d820 */ /* 0x000fe20000400000 */
[----:B------:R-:W-:-:S03]  /*06e0*/  FSEL R12, R34, 1, P4 ;  /* 0x3f800000220c7808 */ /* 0x000fc60002000000 */
[----:B----4-:R2:W4:Y:S01]  /*06f0*/  MUFU.RCP R29, R33 ;  /* 0x00000021001d7308 */ /* 0x0105220000001000 */
[----:B------:R-:W-:Y:S02]  /*0700*/  IMAD.SHL.U32 R34, R25, 0x10, RZ ;  /* 0x0000001019227824 */ /* 0x000fe400078e00ff */
[----:B------:R-:W-:-:S03]  /*0710*/  @!P5 FMUL R12, R12, 16777216 ;  /* 0x4b8000000c0cd820 */ /* 0x000fc60000400000 */
[----:B------:R-:W-:Y:S01]  /*0720*/  LOP3.LUT R34, R34, 0xff0, RZ, 0xc0, !PT ;  /* 0x00000ff022227812 */ /* 0x000fe200078ec0ff */
[--C-:B0-----:R-:W-:Y:S01]  /*0730*/  FADD R13, R13, -R20.reuse ;  /* 0x800000140d0d7221 */ /* 0x101fe20000000000 */
[--C-:B------:R-:W-:Y:S02]  /*0740*/  FADD R15, R15, -R20.reuse ;  /* 0x800000140f0f7221 */ /* 0x100fe40000000000 */
[----:B------:R-:W-:Y:S01]  /*0750*/  LEA.HI R35, R34, UR4, RZ, 0x1e ;  /* 0x0000000422237c11 */ /* 0x000fe2000f8ff0ff */
[--C-:B------:R-:W-:Y:S01]  /*0760*/  FADD R32, R32, -R20.reuse ;  /* 0x8000001420207221 */ /* 0x100fe20000000000 */
[--C-:B--2---:R-:W-:Y:S01]  /*0770*/  FADD R33, R17, -R20.reuse ;  /* 0x8000001411217221 */ /* 0x104fe20000000000 */
[----:B----4-:R-:W-:Y:S02]  /*0780*/  FMUL R29, R29, R12 ;  /* 0x0000000c1d1d7220 */ /* 0x010fe40000400000 */
[----:B------:R-:W-:Y:S02]  /*0790*/  IMAD R12, R34, 0x4, R35 ;  /* 0x00000004220c7824 */ /* 0x000fe400078e0223 */
[--C-:B------:R-:W-:Y:S01]  /*07a0*/  FADD R14, R14, -R20.reuse ;  /* 0x800000140e0e7221 */ /* 0x100fe20000000000 */
[--C-:B------:R-:W-:Y:S01]  /*07b0*/  FADD R34, R18, -R20.reuse ;  /* 0x8000001412227221 */ /* 0x100fe20000000000 */
[C---:B------:R-:W-:Y:S01]  /*07c0*/  FMUL R15, R29.reuse, R15 ;  /* 0x0000000f1d0f7220 */ /* 0x040fe20000400000 */
[----:B------:R-:W-:Y:S01]  /*07d0*/  FMUL R35, R29, R13 ;  /* 0x0000000d1d237220 */ /* 0x000fe20000400000 */
[--C-:B------:R-:W-:Y:S01]  /*07e0*/  FADD R18, R19, -R20.reuse ;  /* 0x8000001413127221 */ /* 0x100fe20000000000 */
[--C-:B---3--:R-:W-:Y:S01]  /*07f0*/  FADD R23, R23, -R20.reuse ;  /* 0x8000001417177221 */ /* 0x108fe20000000000 */
[----:B------:R-:W-:Y:S01]  /*0800*/  FMUL R13, R29, R32 ;  /* 0x000000201d0d7220 */ /* 0x000fe20000400000 */
[--C-:B------:R-:W-:Y:S01]  /*0810*/  FADD R19, R7, -R20.reuse ;  /* 0x8000001407137221 */ /* 0x100fe20000000000 */
[----:B------:R-:W-:Y:S01]  /*0820*/  FADD R21, R21, -R20 ;  /* 0x8000001415157221 */ /* 0x000fe20000000000 */
[C---:B------:R-:W-:Y:S01]  /*0830*/  FMUL R7, R29.reuse, R33 ;  /* 0x000000211d077220 */ /* 0x040fe20000400000 */
[----:B------:R-:W-:Y:S01]  /*0840*/  FMUL R14, R29, R14 ;  /* 0x0000000e1d0e7220 */ /* 0x000fe20000400000 */
[C---:B-----5:R-:W-:Y:S01]  /*0850*/  FFMA R33, R28.reuse, R15, R22 ;  /* 0x0000000f1c217223 */ /* 0x060fe20000000016 */
[----:B------:R-:W-:Y:S01]  /*0860*/  FADD R11, R11, -R20 ;  /* 0x800000140b0b7221 */ /* 0x000fe20000000000 */
[C---:B------:R-:W-:Y:S01]  /*0870*/  FMUL R23, R29.reuse, R23 ;  /* 0x000000171d177220 */ /* 0x040fe20000400000 */
[----:B------:R-:W-:Y:S01]  /*0880*/  FFMA R15, R28, R13, R22 ;  /* 0x0000000d1c0f7223 */ /* 0x000fe20000000016 */
[--C-:B------:R-:W-:Y:S01]  /*0890*/  FADD R16, R16, -R20.reuse ;  /* 0x8000001410107221 */ /* 0x100fe20000000000 */
[C---:B------:R-:W-:Y:S01]  /*08a0*/  FMUL R19, R29.reuse, R19 ;  /* 0x000000131d137220 */ /* 0x040fe20000400000 */
[----:B------:R-:W-:Y:S01]  /*08b0*/  FMUL R21, R29, R21 ;  /* 0x000000151d157220 */ /* 0x000fe20000400000 */
[--C-:B------:R-:W-:Y:S01]  /*08c0*/  FADD R8, R8, -R20.reuse ;  /* 0x8000001408087221 */ /* 0x100fe20000000000 */
[--C-:B------:R-:W-:Y:S01]  /*08d0*/  FADD R27, R27, -R20.reuse ;  /* 0x800000141b1b7221 */ /* 0x100fe20000000000 */
[--C-:B------:R-:W-:Y:S01]  /*08e0*/  FADD R10, R10, -R20.reuse ;  /* 0x800000140a0a7221 */ /* 0x100fe20000000000 */
[----:B------:R-:W-:Y:S01]  /*08f0*/  FADD R9, R9, -R20 ;  /* 0x8000001409097221 */ /* 0x000fe20000000000 */
[C-C-:B------:R-:W-:Y:S01]  /*0900*/  FFMA R32, R28.reuse, R14, R22.reuse ;  /* 0x0000000e1c207223 */ /* 0x140fe20000000016 */
[C---:B------:R-:W-:Y:S01]  /*0910*/  FMUL R11, R29.reuse, R11 ;  /* 0x0000000b1d0b7220 */ /* 0x040fe20000400000 */
[C-C-:B------:R-:W-:Y:S01]  /*0920*/  FFMA R14, R28.reuse, R7, R22.reuse ;  /* 0x000000071c0e7223 */ /* 0x140fe20000000016 */
[C-C-:B------:R-:W-:Y:S01]  /*0930*/  FFMA R23, R28.reuse, R23, R22.reuse ;  /* 0x000000171c177223 */ /* 0x140fe20000000016 */
[C---:B------:R-:W-:Y:S01]  /*0940*/  FMUL R18, R29.reuse, R18 ;  /* 0x000000121d127220 */ /* 0x040fe20000400000 */
[----:B------:R-:W-:Y:S01]  /*0950*/  FMUL R16, R29, R16 ;  /* 0x000000101d107220 */ /* 0x000fe20000400000 */
[C-C-:B------:R-:W-:Y:S01]  /*0960*/  FFMA R7, R28.reuse, R21, R22.reuse ;  /* 0x000000151c077223 */ /* 0x140fe20000000016 */
[C-C-:B------:R-:W-:Y:S01]  /*0970*/  FFMA R19, R28.reuse, R19, R22.reuse ;  /* 0x000000131c137223 */ /* 0x140fe20000000016 */
[----:B------:R-:W-:Y:S01]  /*0980*/  FSETP.GEU.AND P6, PT, R15, RZ, PT ;  /* 0x000000ff0f00720b */ /* 0x000fe20003fce000 */
[C---:B------:R-:W-:Y:S01]  /*0990*/  FMUL R17, R29.reuse, R34 ;  /* 0x000000221d117220 */ /* 0x040fe20000400000 */
[C---:B------:R-:W-:Y:S01]  /*09a0*/  FMUL R20, R29.reuse, R8 ;  /* 0x000000081d147220 */ /* 0x040fe20000400000 */
[C---:B------:R-:W-:Y:S01]  /*09b0*/  FMUL R9, R29.reuse, R9 ;  /* 0x000000091d097220 */ /* 0x040fe20000400000 */
[C---:B------:R-:W-:Y:S01]  /*09c0*/  FMUL R8, R29.reuse, R10 ;  /* 0x0000000a1d087220 */ /* 0x040fe20000400000 */
[----:B------:R-:W-:Y:S01]  /*09d0*/  FMUL R27, R29, R27 ;  /* 0x0000001b1d1b7220 */ /* 0x000fe20000400000 */
[C-C-:B------:R-:W-:Y:S01]  /*09e0*/  FFMA R29, R28.reuse, R11, R22.reuse ;  /* 0x0000000b1c1d7223 */ /* 0x140fe20000000016 */
[C-C-:B------:R-:W-:Y:S01]  /*09f0*/  FFMA R11, R28.reuse, R16, R22.reuse ;  /* 0x000000101c0b7223 */ /* 0x140fe20000000016 */
[C-C-:B------:R-:W-:Y:S01]  /*0a00*/  FFMA R18, R28.reuse, R18, R22.reuse ;  /* 0x000000121c127223 */ /* 0x140fe20000000016 */
[----:B------:R-:W-:Y:S01]  /*0a10*/  FSETP.GEU.AND P5, PT, R23, RZ, PT ;  /* 0x000000ff1700720b */ /* 0x000fe20003fae000 */
[C-C-:B------:R-:W-:Y:S01]  /*0a20*/  FFMA R16, R28.reuse, R17, R22.reuse ;  /* 0x000000111c107223 */ /* 0x140fe20000000016 */
[----:B------:R-:W-:Y:S01]  /*0a30*/  FSEL R21, R15, RZ, P6 ;  /* 0x000000ff0f157208 */ /* 0x000fe20003000000 */
[----:B------:R-:W-:Y:S01]  /*0a40*/  FFMA R34, R28, R27, R22 ;  /* 0x0000001b1c227223 */ /* 0x000fe20000000016 */
[----:B------:R-:W-:-:S02]  /*0a50*/  FSETP.GEU.AND P4, PT, R7, RZ, PT ;  /* 0x000000ff0700720b */ /* 0x000fc40003f8e000 */
[----:B------:R-:W-:Y:S01]  /*0a60*/  FSETP.GEU.AND P6, PT, R19, RZ, PT ;  /* 0x000000ff1300720b */ /* 0x000fe20003fce000 */
[C-C-:B------:R-:W-:Y:S01]  /*0a70*/  FFMA R27, R28.reuse, R20, R22.reuse ;  /* 0x000000141c1b7223 */ /* 0x140fe20000000016 */
[C-C-:B------:R-:W-:Y:S01]  /*0a80*/  FFMA R35, R28.reuse, R35, R22.reuse ;  /* 0x000000231c237223 */ /* 0x140fe20000000016 */
[C-C-:B------:R-:W-:Y:S01]  /*0a90*/  FFMA R8, R28.reuse, R8, R22.reuse ;  /* 0x000000081c087223 */ /* 0x140fe20000000016 */
[----:B------:R-:W-:Y:S01]  /*0aa0*/  FFMA R9, R28, R9, R22 ;  /* 0x000000091c097223 */ /* 0x000fe20000000016 */
[----:B------:R-:W-:Y:S02]  /*0ab0*/  FSEL R20, R23, RZ, P5 ;  /* 0x000000ff17147208 */ /* 0x000fe40002800000 */
[----:B------:R-:W-:Y:S02]  /*0ac0*/  FSETP.GEU.AND P5, PT, R18, RZ, PT ;  /* 0x000000ff1200720b */ /* 0x000fe40003fae000 */
[----:B------:R-:W-:Y:S02]  /*0ad0*/  FSEL R7, R7, RZ, P4 ;  /* 0x000000ff07077208 */ /* 0x000fe40002000000 */
[----:B------:R-:W-:-:S02]  /*0ae0*/  FSEL R22, R19, RZ, P6 ;  /* 0x000000ff13167208 */ /* 0x000fc40003000000 */
[----:B------:R-:W-:Y:S02]  /*0af0*/  FSETP.GEU.AND P4, PT, R16, RZ, PT ;  /* 0x000000ff1000720b */ /* 0x000fe40003f8e000 */
[----:B------:R-:W-:Y:S02]  /*0b00*/  FSETP.GEU.AND P6, PT, R14, RZ, PT ;  /* 0x000000ff0e00720b */ /* 0x000fe40003fce000 */
[----:B------:R-:W-:Y:S02]  /*0b10*/  FSEL R17, R18, RZ, P5 ;  /* 0x000000ff12117208 */ /* 0x000fe40002800000 */
[----:B------:R-:W-:Y:S02]  /*0b20*/  FSEL R16, R16, RZ, P4 ;  /* 0x000000ff10107208 */ /* 0x000fe40002000000 */
[----:B------:R-:W-:Y:S02]  /*0b30*/  FSEL R18, R14, RZ, P6 ;  /* 0x000000ff0e127208 */ /* 0x000fe40003000000 */
[----:B------:R-:W-:-:S02]  /*0b40*/  FSETP.GEU.AND P5, PT, R11, RZ, PT ;  /* 0x000000ff0b00720b */ /* 0x000fc40003fae000 */
[----:B------:R-:W-:Y:S02]  /*0b50*/  FSETP.GEU.AND P4, PT, R9, RZ, PT ;  /* 0x000000ff0900720b */ /* 0x000fe40003f8e000 */
[----:B------:R-:W-:Y:S02]  /*0b60*/  FSETP.GEU.AND P6, PT, R27, RZ, PT ;  /* 0x000000ff1b00720b */ /* 0x000fe40003fce000 */
[----:B------:R-:W-:Y:S02]  /*0b70*/  FSEL R19, R11, RZ, P5 ;  /* 0x000000ff0b137208 */ /* 0x000fe40002800000 */
[----:B------:R-:W-:Y:S02]  /*0b80*/  FSEL R23, R9, RZ, P4 ;  /* 0x000000ff09177208 */ /* 0x000fe40002000000 */
[----:B------:R-:W-:Y:S02]  /*0b90*/  FSEL R27, R27, RZ, P6 ;  /* 0x000000ff1b1b7208 */ /* 0x000fe40003000000 */
[----:B------:R-:W-:-:S02]  /*0ba0*/  FSETP.GEU.AND P5, PT, R8, RZ, PT ;  /* 0x000000ff0800720b */ /* 0x000fc40003fae000 */
[C---:B------:R-:W-:Y:S02]  /*0bb0*/  FSETP.GEU.AND P4, PT, R33.reuse, RZ, PT ;  /* 0x000000ff2100720b */ /* 0x040fe40003f8e000 */
[----:B------:R-:W-:Y:S02]  /*0bc0*/  FSETP.GEU.AND P6, PT, R34, RZ, PT ;  /* 0x000000ff2200720b */ /* 0x000fe40003fce000 */
[----:B------:R-:W-:Y:S02]  /*0bd0*/  FSEL R28, R8, RZ, P5 ;  /* 0x000000ff081c7208 */ /* 0x000fe40002800000 */
[----:B------:R-:W-:Y:S02]  /*0be0*/  FSEL R33, R33, RZ, P4 ;  /* 0x000000ff21217208 */ /* 0x000fe40002000000 */
[----:B------:R-:W-:Y:S02]  /*0bf0*/  FSEL R34, R34, RZ, P6 ;  /* 0x000000ff22227208 */ /* 0x000fe40003000000 */
[----:B------:R-:W-:-:S02]  /*0c00*/  FSETP.GEU.AND P5, PT, R35, RZ, PT ;  /* 0x000000ff2300720b */ /* 0x000fc40003fae000 */
[----:B------:R-:W-:Y:S02]  /*0c10*/  FSETP.GEU.AND P4, PT, R29, RZ, PT ;  /* 0x000000ff1d00720b */ /* 0x000fe40003f8e000 */
[C---:B------:R-:W-:Y:S02]  /*0c20*/  FSETP.GEU.AND P6, PT, R32.reuse, RZ, PT ;  /* 0x000000ff2000720b */ /* 0x040fe40003fce000 */
[----:B------:R-:W-:Y:S02]  /*0c30*/  FSEL R35, R35, RZ, P5 ;  /* 0x000000ff23237208 */ /* 0x000fe40002800000 */
[----:B------:R-:W-:Y:S02]  /*0c40*/  FSEL R32, R32, RZ, P6 ;  /* 0x000000ff20207208 */ /* 0x000fe40003000000 */
[----:B------:R-:W-:Y:S01]  /*0c50*/  FSEL R29, R29, RZ, P4 ;  /* 0x000000ff1d1d7208 */ /* 0x000fe20002000000 */
[----:B------:R-:W-:Y:S04]  /*0c60*/  STS [R12], R35 ;  /* 0x000000230c007388 */ /* 0x000fe80000000800 */
[----:B------:R-:W-:Y:S04]  /*0c70*/  STS [R12+0x4], R34 ;  /* 0x000004220c007388 */ /* 0x000fe80000000800 */
        /* <DEDUP_REMOVED lines=13> */
[----:B------:R1:W-:Y:S01]  /*0d50*/  STS [R12+0x3c], R21 ;  /* 0x00003c150c007388 */ /* 0x0003e20000000800 */
[----:B------:R-:W-:-:S05]  /*0d60*/  LOP3.LUT R10, R25, 0xfc, RZ, 0xc0, !PT ;  /* 0x000000fc190a7812 */ /* 0x000fca00078ec0ff */
[----:B------:R-:W-:-:S05]  /*0d70*/  VIADD R13, R10, UR4 ;  /* 0x000000040a0d7c36 */ /* 0x000fca0008000000 */
[C---:B------:R-:W-:Y:S01]  /*0d80*/  LEA R14, R24.reuse, R13, 0x2 ;  /* 0x0000000d180e7211 */ /* 0x040fe200078e10ff */
[----:B------:R-:W-:Y:S01]  /*0d90*/  BAR.SYNC.DEFER_BLOCKING 0x0 ;  /* 0x0000000000007b1d */ /* 0x000fe20000010000 */
[----:B------:R-:W-:Y:S02]  /*0da0*/  SHF.R.U32.HI R13, RZ, 0x2, R25 ;  /* 0x00000002ff0d7819 */ /* 0x000fe40000011619 */
[----:B------:R-:W-:-:S03]  /*0db0*/  LOP3.LUT R15, R24, 0x400, RZ, 0xfc, !PT ;  /* 0x00000400180f7812 */ /* 0x000fc600078efcff */
[----:B------:R-:W-:Y:S04]  /*0dc0*/  LDS R8, [R14] ;  /* 0x000000000e087984 */ /* 0x000fe80000000800 */
[----:B------:R-:W-:Y:S04]  /*0dd0*/  LDS R9, [R14+0x4] ;  /* 0x000004000e097984 */ /* 0x000fe80000000800 */
[----:B------:R-:W-:Y:S04]  /*0de0*/  LDS R10, [R14+0x8] ;  /* 0x000008000e0a7984 */ /* 0x000fe80000000800 */
[----:B------:R0:W2:Y:S01]  /*0df0*/  LDS R11, [R14+0xc] ;  /* 0x00000c000e0b7984 */ /* 0x0000a20000000800 */
[----:B------:R-:W-:-:S02]  /*0e00*/  SGXT.U32 R13, R13, 0x6 ;  /* 0x000000060d0d781a */ /* 0x000fc40000000000 */
[----:B------:R-:W-:Y:S02]  /*0e10*/  SHF.R.U32.HI R15, RZ, 0x2, R15 ;  /* 0x00000002ff0f7819 */ /* 0x000fe4000001160f */
[----:B------:R-:W-:Y:S02]  /*0e20*/  PRMT R13, R13, 0x6540, R26 ;  /* 0x000065400d0d7816 */ /* 0x000fe4000000001a */
[----:B------:R-:W-:Y:S02]  /*0e30*/  LOP3.LUT R15, R15, 0x1fc, RZ, 0xc0, !PT ;  /* 0x000001fc0f0f7812 */ /* 0x000fe400078ec0ff */
[----:B------:R-:W-:Y:S01]  /*0e40*/  ISETP.GE.AND P4, PT, R30, 0x40, PT ;  /* 0x000000401e00780c */ /* 0x000fe20003f86270 */
[----:B------:R-:W-:Y:S02]  /*0e50*/  IMAD R25, R13, 0x40, R30 ;  /* 0x000000400d197824 */ /* 0x000fe400078e021e */
[----:B------:R-:W-:Y:S02]  /*0e60*/  VIADD R15, R15, UR4 ;  /* 0x000000040f0f7c36 */ /* 0x000fe40008000000 */
[----:B-1----:R-:W-:-:S04]  /*0e70*/  IMAD.WIDE R12, R25, 0x4, R36 ;  /* 0x00000004190c7825 */ /* 0x002fc800078e0224 */
[C---:B0-----:R-:W-:Y:S01]  /*0e80*/  IMAD R14, R24.reuse, 0x4, R15 ;  /* 0x00000004180e7824 */ /* 0x041fe200078e020f */
[----:B------:R-:W-:-:S03]  /*0e90*/  LOP3.LUT R15, R24, 0x800, RZ, 0xfc, !PT ;  /* 0x00000800180f7812 */ /* 0x000fc600078efcff */
[----:B--2---:R0:W-:Y:S04]  /*0ea0*/  @!P4 STG.E.128 desc[UR6][R12.64], R8 ;  /* 0x000000080c00c986 */ /* 0x0041e8000c101d06 */
[----:B------:R-:W-:Y:S04]  /*0eb0*/  LDS R8, [R14+0x1000] ;  /* 0x001000000e087984 */ /* 0x000fe80000000800 */
[----:B------:R-:W-:Y:S04]  /*0ec0*/  LDS R9, [R14+0x1004] ;  /* 0x001004000e097984 */ /* 0x000fe80000000800 */
[----:B------:R-:W-:Y:S04]  /*0ed0*/  LDS R10, [R14+0x1008] ;  /* 0x001008000e0a7984 */ /* 0x000fe80000000800 */
[----:B------:R1:W2:Y:S01]  /*0ee0*/  LDS R11, [R14+0x100c] ;  /* 0x00100c000e0b7984 */ /* 0x0002a20000000800 */
[----:B------:R-:W-:-:S04]  /*0ef0*/  SHF.R.U32.HI R15, RZ, 0x2, R15 ;  /* 0x00000002ff0f7819 */ /* 0x000fc8000001160f */
[----:B------:R-:W-:-:S04]  /*0f00*/  LOP3.LUT R15, R15, 0x2fc, RZ, 0xc0, !PT ;  /* 0x000002fc0f0f7812 */ /* 0x000fc800078ec0ff */
[----:B------:R-:W-:Y:S01]  /*0f10*/  IADD3 R31, R15, UR4, RZ ;  /* 0x000000040f1f7c10 */ /* 0x000fe2000fffe0ff */
[----:B------:R-:W-:-:S04]  /*0f20*/  VIADD R15, R25, 0x1000 ;  /* 0x00001000190f7836 */ /* 0x000fc80000000000 */
[----:B0-----:R-:W-:-:S04]  /*0f30*/  IMAD.WIDE R12, R15, 0x4, R36 ;  /* 0x000000040f0c7825 */ /* 0x001fc800078e0224 */
[C---:B------:R-:W-:Y:S01]  /*0f40*/  IMAD R31, R24.reuse, 0x4, R31 ;  /* 0x00000004181f7824 */ /* 0x040fe200078e021f */
[----:B-1----:R-:W-:Y:S01]  /*0f50*/  LOP3.LUT R14, R24, 0xc00, RZ, 0xfc, !PT ;  /* 0x00000c00180e7812 */ /* 0x002fe200078efcff */
[----:B--2---:R0:W-:Y:S04]  /*0f60*/  @!P4 STG.E.128 desc[UR6][R12.64], R8 ;  /* 0x000000080c00c986 */ /* 0x0041e8000c101d06 */
[----:B------:R-:W-:Y:S04]  /*0f70*/  LDS R8, [R31+0x2000] ;  /* 0x002000001f087984 */ /* 0x000fe80000000800 */
[----:B------:R-:W-:Y:S04]  /*0f80*/  LDS R9, [R31+0x2004] ;  /* 0x002004001f097984 */ /* 0x000fe80000000800 */
[----:B------:R-:W-:Y:S04]  /*0f90*/  LDS R10, [R31+0x2008] ;  /* 0x002008001f0a7984 */ /* 0x000fe80000000800 */
[----:B------:R-:W1:Y:S01]  /*0fa0*/  LDS R11, [R31+0x200c] ;  /* 0x00200c001f0b7984 */ /* 0x000e620000000800 */
[----:B------:R-:W-:-:S04]  /*0fb0*/  SHF.R.U32.HI R14, RZ, 0x2, R14 ;  /* 0x00000002ff0e7819 */ /* 0x000fc8000001160e */
[----:B------:R-:W-:Y:S02]  /*0fc0*/  LOP3.LUT R14, R14, 0x3fc, RZ, 0xc0, !PT ;  /* 0x000003fc0e0e7812 */ /* 0x000fe400078ec0ff */
[----:B------:R-:W-:-:S03]  /*0fd0*/  IADD3 R15, R25, 0x2000, RZ ;  /* 0x00002000190f7810 */ /* 0x000fc60007ffe0ff */
[----:B------:R-:W-:Y:S02]  /*0fe0*/  VIADD R14, R14, UR4 ;  /* 0x000000040e0e7c36 */ /* 0x000fe40008000000 */
[----:B0-----:R-:W-:-:S04]  /*0ff0*/  IMAD.WIDE R12, R15, 0x4, R36 ;  /* 0x000000040f0c7825 */ /* 0x001fc800078e0224 */
[----:B------:R-:W-:-:S05]  /*1000*/  IMAD R24, R24, 0x4, R14 ;  /* 0x0000000418187824 */ /* 0x000fca00078e020e */
[----:B------:R-:W-:Y:S04]  /*1010*/  LDS R14, [R24+0x3008] ;  /* 0x00300800180e7984 */ /* 0x000fe80000000800 */
[----:B------:R-:W-:Y:S04]  /*1020*/  LDS R15, [R24+0x300c] ;  /* 0x00300c00180f7984 */ /* 0x000fe80000000800 */
[----:B-1----:R-:W-:Y:S04]  /*1030*/  @!P4 STG.E.128 desc[UR6][R12.64], R8 ;  /* 0x000000080c00c986 */ /* 0x002fe8000c101d06 */
[----:B------:R-:W-:Y:S04]  /*1040*/  LDS R12, [R24+0x3000] ;  /* 0x00300000180c7984 */ /* 0x000fe80000000800 */
[----:B------:R0:W1:Y:S01]  /*1050*/  LDS R13, [R24+0x3004] ;  /* 0x00300400180d7984 */ /* 0x0000620000000800 */
[----:B------:R-:W-:-:S04]  /*1060*/  VIADD R25, R25, 0x3000 ;  /* 0x0000300019197836 */ /* 0x000fc80000000000 */
[----:B------:R-:W-:Y:S02]  /*1070*/  IMAD.WIDE R36, R25, 0x4, R36 ;  /* 0x0000000419247825 */ /* 0x000fe400078e0224 */
[----:B0-----:R-:W0:Y:S03]  /*1080*/  LDC.64 R24, c[0x0][0x240] ;  /* 0x00009000ff187b82 */ /* 0x001e260000000a00 */
[----:B-1----:R-:W-:Y:S05]  /*1090*/  @!P4 STG.E.128 desc[UR6][R36.64], R12 ;  /* 0x0000000c2400c986 */ /* 0x002fea000c101d06 */
[----:B------:R-:W-:Y:S06]  /*10a0*/  BAR.SYNC.DEFER_BLOCKING 0x0 ;  /* 0x0000000000007b1d */ /* 0x000fec0000010000 */
[----:B------:R-:W-:Y:S04]  /*10b0*/  STS [R4], R35 ;  /* 0x0000002304007388 */ /* 0x000fe80000000800 */
[----:B------:R-:W-:Y:S04]  /*10c0*/  STS [R4+0x410], R34 ;  /* 0x0004102204007388 */ /* 0x000fe80000000800 */
[----:B------:R-:W-:Y:S04]  /*10d0*/  STS [R4+0x820], R33 ;  /* 0x0008202104007388 */ /* 0x000fe80000000800 */
[----:B------:R-:W-:Y:S01]  /*10e0*/  STS [R4+0xc30], R32 ;  /* 0x000c302004007388 */ /* 0x000fe20000000800 */
[----:B------:R-:W-:Y:S06]  /*10f0*/  BAR.SYNC.DEFER_BLOCKING 0x0 ;  /* 0x0000000000007b1d */ /* 0x000fec0000010000 */
[----:B------:R-:W1:Y:S02]  /*1100*/  LDS.128 R8, [R2] ;  /* 0x0000000002087984 */ /* 0x000e640000000c00 */
[----:B------:R-:W-:Y:S06]  /*1110*/  BAR.SYNC.DEFER_BLOCKING 0x0 ;  /* 0x0000000000007b1d */ /* 0x000fec0000010000 */
[----:B------:R-:W-:Y:S04]  /*1120*/  STS [R4], R29 ;  /* 0x0000001d04007388 */ /* 0x000fe80000000800 */
[----:B------:R-:W-:Y:S04]  /*1130*/  STS [R4+0x410], R28 ;  /* 0x0004101c04007388 */ /* 0x000fe80000000800 */
[----:B------:R0:W-:Y:S04]  /*1140*/  STS [R4+0x820], R27 ;  /* 0x0008201b04007388 */ /* 0x0001e80000000800 */
[----:B------:R-:W-:Y:S01]  /*1150*/  STS [R4+0xc30], R23 ;  /* 0x000c301704007388 */ /* 0x000fe20000000800 */
[----:B------:R-:W-:Y:S06]  /*1160*/  BAR.SYNC.DEFER_BLOCKING 0x0 ;  /* 0x0000000000007b1d */ /* 0x000fec0000010000 */
[----:B------:R-:W2:Y:S02]  /*1170*/  LDS.128 R12, [R2] ;  /* 0x00000000020c7984 */ /* 0x000ea40000000c00 */
[----:B------:R-:W-:Y:S06]  /*1180*/  BAR.SYNC.DEFER_BLOCKING 0x0 ;  /* 0x0000000000007b1d */ /* 0x000fec0000010000 */
[----:B------:R-:W-:Y:S04]  /*1190*/  STS [R4], R19 ;  /* 0x0000001304007388 */ /* 0x000fe80000000800 */
[----:B------:R-:W-:Y:S04]  /*11a0*/  STS [R4+0x410], R18 ;  /* 0x0004101204007388 */ /* 0x000fe80000000800 */
[----:B------:R-:W-:Y:S04]  /*11b0*/  STS [R4+0x820], R16 ;  /* 0x0008201004007388 */ /* 0x000fe80000000800 */
[----:B------:R-:W-:Y:S01]  /*11c0*/  STS [R4+0xc30], R17 ;  /* 0x000c301104007388 */ /* 0x000fe20000000800 */
[----:B------:R-:W-:Y:S06]  /*11d0*/  BAR.SYNC.DEFER_BLOCKING 0x0 ;  /* 0x0000000000007b1d */ /* 0x000fec0000010000 */
[----:B------:R-:W3:Y:S02]  /*11e0*/  LDS.128 R16, [R2] ;  /* 0x0000000002107984 */ /* 0x000ee40000000c00 */
[----:B------:R-:W-:Y:S01]  /*11f0*/  BAR.SYNC.DEFER_BLOCKING 0x0 ;  /* 0x0000000000007b1d */ /* 0x000fe20000010000 */
[----:B0-----:R-:W-:-:S05]  /*1200*/  IMAD.WIDE R26, R3, 0x4, R24 ;  /* 0x00000004031a7825 */ /* 0x001fca00078e0218 */
[----:B------:R0:W-:Y:S04]  /*1210*/  STS [R4], R22 ;  /* 0x0000001604007388 */ /* 0x0001e80000000800 */
[----:B------:R0:W-:Y:S04]  /*1220*/  STS [R4+0x410], R7 ;  /* 0x0004100704007388 */ /* 0x0001e80000000800 */
[----:B------:R0:W-:Y:S04]  /*1230*/  STS [R4+0x820], R20 ;  /* 0x0008201404007388 */ /* 0x0001e80000000800 */
[----:B------:R0:W-:Y:S01]  /*1240*/  STS [R4+0xc30], R21 ;  /* 0x000c301504007388 */ /* 0x0001e20000000800 */
[----:B------:R-:W-:Y:S01]  /*1250*/  BAR.SYNC.DEFER_BLOCKING 0x0 ;  /* 0x0000000000007b1d */ /* 0x000fe20000010000 */
[----:B------:R-:W-:-:S04]  /*1260*/  IMAD.WIDE R28, R6, 0x4, R24 ;  /* 0x00000004061c7825 */ /* 0x000fc800078e0218 */
[----:B------:R-:W-:Y:S01]  /*1270*/  IMAD.WIDE R30, R5, 0x4, R24 ;  /* 0x00000004051e7825 */ /* 0x000fe200078e0218 */
[----:B-1----:R0:W-:Y:S04]  /*1280*/  @!P3 STG.E.128 desc[UR6][R26.64], R8 ;  /* 0x000000081a00b986 */ /* 0x0021e8000c101d06 */
[----:B--2---:R0:W-:Y:S04]  /*1290*/  @!P2 STG.E.128 desc[UR6][R28.64], R12 ;  /* 0x0000000c1c00a986 */ /* 0x0041e8000c101d06 */
[----:B---3--:R0:W-:Y:S02]  /*12a0*/  @!P1 STG.E.128 desc[UR6][R30.64], R16 ;  /* 0x000000101e009986 */ /* 0x0081e4000c101d06 */
[----:B0-----:R-:W-:Y:S05]  /*12b0*/  @P0 EXIT ;  /* 0x000000000000094d */ /* 0x001fea0003800000 */
[----:B0-----:R-:W0:Y:S01]  /*12c0*/  LDS.128 R4, [R2] ;  /* 0x0000000002047984 */ /* 0x001e220000000c00 */
[----:B------:R-:W-:-:S05]  /*12d0*/  IMAD.WIDE R24, R0, 0x4, R24 ;  /* 0x0000000400187825 */ /* 0x000fca00078e0218 */
[----:B0-----:R-:W-:Y:S01]  /*12e0*/  STG.E.128 desc[UR6][R24.64], R4 ;  /* 0x0000000418007986 */ /* 0x001fe2000c101d06 */
[----:B------:R-:W-:Y:S05]  /*12f0*/  EXIT ;  /* 0x000000000000794d */ /* 0x000fea0003800000 */
.L_x_0:
[----:B------:R-:W-:-:S00]  /*1300*/  BRA `(.L_x_0) ;  /* 0xfffffffc00fc7947 */ /* 0x000fc0000383ffff */
[----:B------:R-:W-:-:S00]  /*1310*/  NOP ;  /* 0x0000000000007918 */ /* 0x000fc00000000000 */
        /* <DEDUP_REMOVED lines=14> */
.L_x_1:


//--------------------- .nv.global.init           --------------------------
	.section	.nv.global.init,"aw",@progbits
.nv.global.init:
	.type		_$_str,@object
	.size		_$_str,(_$_str_$_2 - _$_str)
_$_str:
        /*0000*/ 	.byte	0x5f, 0x5f, 0x43, 0x55, 0x44, 0x41, 0x5f, 0x46, 0x54, 0x5a, 0x00
	.type		_$_str_$_2,@object
	.size		_$_str_$_2,(.L_1 - _$_str_$_2)
_$_str_$_2:
        /*000b*/ 	.byte	0x5f, 0x5f, 0x43, 0x55, 0x44, 0x41, 0x5f, 0x50, 0x52, 0x45, 0x43, 0x5f, 0x53, 0x51, 0x52, 0x54
        /*001b*/ 	.byte	0x00
.L_1:


//--------------------- .nv.shared.triton_poi_fused__native_batch_norm_legit_no_training_convolution_relu_17 --------------------------
	.section	.nv.shared.triton_poi_fused__native_batch_norm_legit_no_training_convolution_relu_17,"aw",@nobits
	.sectionflags	@""
	.align	16
	.zero		1024


//--------------------- .nv.constant0.triton_poi_fused__native_batch_norm_legit_no_training_convolution_relu_17 --------------------------
	.section	.nv.constant0.triton_poi_fused__native_batch_norm_legit_no_training_convolution_relu_17,"a",@progbits
	.sectionflags	@""
	.align	4
.nv.constant0.triton_poi_fused__native_batch_norm_legit_no_training_convolution_relu_17:
	.zero		592
